//
// Generated by NVIDIA NVVM Compiler
//
// Compiler Build ID: CL-36424714
// Cuda compilation tools, release 13.0, V13.0.88
// Based on NVVM 20.0.0
//

.version 9.0
.target sm_100
.address_size 64

	// .globl	fused_nn_contrib_conv2d_winograd_without_weight_transform_add_kernel1
// _ZZ69fused_nn_contrib_conv2d_winograd_without_weight_transform_add_kernel1E18placeholder_shared has been demoted
// _ZZ69fused_nn_contrib_conv2d_winograd_without_weight_transform_add_kernel1E16data_pack_shared has been demoted

.visible .entry fused_nn_contrib_conv2d_winograd_without_weight_transform_add_kernel1(
	.param .u64 .ptr .align 1 fused_nn_contrib_conv2d_winograd_without_weight_transform_add_kernel1_param_0,
	.param .u64 .ptr .align 1 fused_nn_contrib_conv2d_winograd_without_weight_transform_add_kernel1_param_1,
	.param .u64 .ptr .align 1 fused_nn_contrib_conv2d_winograd_without_weight_transform_add_kernel1_param_2,
	.param .u64 .ptr .align 1 fused_nn_contrib_conv2d_winograd_without_weight_transform_add_kernel1_param_3
)
{
	.reg .pred 	%p<3>;
	.reg .b32 	%r<54>;
	.reg .b32 	%f<72>;
	.reg .b64 	%rd<13>;
	// demoted variable
	.shared .align 4 .b8 _ZZ69fused_nn_contrib_conv2d_winograd_without_weight_transform_add_kernel1E18placeholder_shared[4096];
	// demoted variable
	.shared .align 4 .b8 _ZZ69fused_nn_contrib_conv2d_winograd_without_weight_transform_add_kernel1E16data_pack_shared[1024];
	ld.param.u64 	%rd4, [fused_nn_contrib_conv2d_winograd_without_weight_transform_add_kernel1_param_0];
	ld.param.u64 	%rd5, [fused_nn_contrib_conv2d_winograd_without_weight_transform_add_kernel1_param_1];
	ld.param.u64 	%rd3, [fused_nn_contrib_conv2d_winograd_without_weight_transform_add_kernel1_param_2];
	cvta.to.global.u64 	%rd1, %rd4;
	cvta.to.global.u64 	%rd2, %rd5;
	mov.u32 	%r20, %ctaid.z;
	shl.b32 	%r21, %r20, 18;
	mov.u32 	%r22, %tid.y;
	mov.u32 	%r1, %tid.x;
	shl.b32 	%r2, %r22, 6;
	shl.b32 	%r23, %r1, 3;
	add.s32 	%r24, %r2, %r23;
	and.b32  	%r25, %r24, 130560;
	mov.u32 	%r3, %ctaid.y;
	shl.b32 	%r26, %r3, 6;
	shl.b32 	%r27, %r22, 3;
	add.s32 	%r28, %r27, %r1;
	and.b32  	%r29, %r28, 63;
	add.s32 	%r30, %r26, %r21;
	add.s32 	%r31, %r30, %r25;
	or.b32  	%r4, %r31, %r29;
	shl.b32 	%r5, %r20, 13;
	add.s32 	%r6, %r28, %r5;
	shl.b32 	%r32, %r28, 2;
	mov.u32 	%r33, _ZZ69fused_nn_contrib_conv2d_winograd_without_weight_transform_add_kernel1E18placeholder_shared;
	add.s32 	%r7, %r33, %r32;
	mov.u32 	%r34, _ZZ69fused_nn_contrib_conv2d_winograd_without_weight_transform_add_kernel1E16data_pack_shared;
	add.s32 	%r8, %r34, %r32;
	shl.b32 	%r35, %r22, 4;
	add.s32 	%r36, %r35, %r33;
	add.s32 	%r9, %r36, 256;
	mov.b32 	%r50, 0;
	mov.f32 	%f64, 0f00000000;
	mov.f32 	%f65, %f64;
	mov.f32 	%f66, %f64;
	mov.f32 	%f67, %f64;
	mov.f32 	%f68, %f64;
	mov.f32 	%f69, %f64;
	mov.f32 	%f70, %f64;
	mov.f32 	%f71, %f64;
$L__BB0_1:
	mov.u32 	%r39, _ZZ69fused_nn_contrib_conv2d_winograd_without_weight_transform_add_kernel1E16data_pack_shared;
	add.s32 	%r40, %r23, %r39;
	add.s32 	%r52, %r40, 68;
	bar.sync 	0;
	shl.b32 	%r41, %r50, 13;
	add.s32 	%r42, %r4, %r41;
	mul.wide.u32 	%rd6, %r42, 4;
	add.s64 	%rd7, %rd1, %rd6;
	ld.global.nc.f32 	%f26, [%rd7];
	st.shared.f32 	[%r7], %f26;
	ld.global.nc.f32 	%f27, [%rd7+4096];
	st.shared.f32 	[%r7+512], %f27;
	ld.global.nc.f32 	%f28, [%rd7+8192];
	st.shared.f32 	[%r7+1024], %f28;
	ld.global.nc.f32 	%f29, [%rd7+12288];
	st.shared.f32 	[%r7+1536], %f29;
	ld.global.nc.f32 	%f30, [%rd7+16384];
	st.shared.f32 	[%r7+2048], %f30;
	ld.global.nc.f32 	%f31, [%rd7+20480];
	st.shared.f32 	[%r7+2560], %f31;
	ld.global.nc.f32 	%f32, [%rd7+24576];
	st.shared.f32 	[%r7+3072], %f32;
	ld.global.nc.f32 	%f33, [%rd7+28672];
	st.shared.f32 	[%r7+3584], %f33;
	shl.b32 	%r43, %r50, 8;
	add.s32 	%r44, %r6, %r43;
	mul.wide.u32 	%rd8, %r44, 4;
	add.s64 	%rd9, %rd2, %rd8;
	ld.global.nc.f32 	%f34, [%rd9];
	st.shared.f32 	[%r8], %f34;
	ld.global.nc.f32 	%f35, [%rd9+512];
	st.shared.f32 	[%r8+512], %f35;
	bar.sync 	0;
	mov.b32 	%r53, 64;
	mov.u32 	%r51, %r9;
$L__BB0_2:
	ld.shared.f32 	%f36, [%r51+-256];
	ld.shared.f32 	%f37, [%r52+-68];
	fma.rn.f32 	%f38, %f36, %f37, %f71;
	ld.shared.f32 	%f39, [%r52+-64];
	fma.rn.f32 	%f40, %f36, %f39, %f70;
	ld.shared.f32 	%f41, [%r51+-252];
	fma.rn.f32 	%f42, %f41, %f37, %f69;
	fma.rn.f32 	%f43, %f41, %f39, %f68;
	ld.shared.f32 	%f44, [%r51+-248];
	fma.rn.f32 	%f45, %f44, %f37, %f67;
	fma.rn.f32 	%f46, %f44, %f39, %f66;
	ld.shared.f32 	%f47, [%r51+-244];
	fma.rn.f32 	%f48, %f47, %f37, %f65;
	fma.rn.f32 	%f49, %f47, %f39, %f64;
	ld.shared.f32 	%f50, [%r51];
	ld.shared.f32 	%f51, [%r52+-4];
	fma.rn.f32 	%f71, %f50, %f51, %f38;
	ld.shared.f32 	%f52, [%r52];
	fma.rn.f32 	%f70, %f50, %f52, %f40;
	ld.shared.f32 	%f53, [%r51+4];
	fma.rn.f32 	%f69, %f53, %f51, %f42;
	fma.rn.f32 	%f68, %f53, %f52, %f43;
	ld.shared.f32 	%f54, [%r51+8];
	fma.rn.f32 	%f67, %f54, %f51, %f45;
	fma.rn.f32 	%f66, %f54, %f52, %f46;
	ld.shared.f32 	%f55, [%r51+12];
	fma.rn.f32 	%f65, %f55, %f51, %f48;
	fma.rn.f32 	%f64, %f55, %f52, %f49;
	add.s32 	%r53, %r53, 128;
	add.s32 	%r52, %r52, 128;
	add.s32 	%r51, %r51, 512;
	setp.ne.s32 	%p1, %r53, 1088;
	@%p1 bra 	$L__BB0_2;
	add.s32 	%r50, %r50, 1;
	setp.ne.s32 	%p2, %r50, 32;
	@%p2 bra 	$L__BB0_1;
	cvta.to.global.u64 	%rd10, %rd3;
	shl.b32 	%r45, %r3, 10;
	add.s32 	%r46, %r5, %r45;
	add.s32 	%r47, %r46, %r2;
	shl.b32 	%r48, %r1, 1;
	add.s32 	%r49, %r47, %r48;
	mul.wide.u32 	%rd11, %r49, 4;
	add.s64 	%rd12, %rd10, %rd11;
	st.global.f32 	[%rd12], %f71;
	st.global.f32 	[%rd12+4], %f70;
	st.global.f32 	[%rd12+64], %f69;
	st.global.f32 	[%rd12+68], %f68;
	st.global.f32 	[%rd12+128], %f67;
	st.global.f32 	[%rd12+132], %f66;
	st.global.f32 	[%rd12+192], %f65;
	st.global.f32 	[%rd12+196], %f64;
	ret;

}
	// .globl	fused_nn_contrib_conv2d_winograd_without_weight_transform_add_kernel0
.visible .entry fused_nn_contrib_conv2d_winograd_without_weight_transform_add_kernel0(
	.param .u64 .ptr .align 1 fused_nn_contrib_conv2d_winograd_without_weight_transform_add_kernel0_param_0,
	.param .u64 .ptr .align 1 fused_nn_contrib_conv2d_winograd_without_weight_transform_add_kernel0_param_1,
	.param .u64 .ptr .align 1 fused_nn_contrib_conv2d_winograd_without_weight_transform_add_kernel0_param_2
)
{
	.reg .pred 	%p<26>;
	.reg .b32 	%r<20>;
	.reg .b32 	%f<114>;
	.reg .b64 	%rd<9>;

	ld.param.u64 	%rd3, [fused_nn_contrib_conv2d_winograd_without_weight_transform_add_kernel0_param_0];
	ld.param.u64 	%rd2, [fused_nn_contrib_conv2d_winograd_without_weight_transform_add_kernel0_param_1];
	cvta.to.global.u64 	%rd4, %rd3;
	mov.u32 	%r6, %tid.x;
	shr.u32 	%r7, %r6, 2;
	and.b32  	%r2, %r7, 3;
	shl.b32 	%r8, %r6, 1;
	and.b32  	%r3, %r8, 6;
	mov.u32 	%r4, %ctaid.x;
	shr.u32 	%r9, %r6, 4;
	mul.lo.s32 	%r10, %r9, 49;
	mad.lo.s32 	%r11, %r4, 392, %r10;
	add.s32 	%r12, %r11, %r3;
	mad.lo.s32 	%r13, %r2, 14, %r12;
	add.s32 	%r14, %r13, -8;
	and.b32  	%r5, %r6, 12;
	setp.eq.s32 	%p5, %r5, 0;
	setp.eq.s32 	%p6, %r3, 0;
	or.pred  	%p7, %p5, %p6;
	mul.wide.s32 	%rd5, %r14, 4;
	add.s64 	%rd1, %rd4, %rd5;
	mov.f32 	%f99, 0f00000000;
	@%p7 bra 	$L__BB1_2;
	ld.global.nc.f32 	%f33, [%rd1];
	add.f32 	%f99, %f33, 0f00000000;
$L__BB1_2:
	setp.eq.s32 	%p8, %r5, 0;
	mov.f32 	%f100, 0f00000000;
	@%p8 bra 	$L__BB1_4;
	ld.global.nc.f32 	%f100, [%rd1+4];
$L__BB1_4:
	setp.eq.s32 	%p9, %r5, 0;
	setp.eq.s32 	%p1, %r3, 6;
	or.pred  	%p11, %p9, %p1;
	mov.f32 	%f101, 0f00000000;
	@%p11 bra 	$L__BB1_6;
	ld.global.nc.f32 	%f101, [%rd1+8];
$L__BB1_6:
	setp.eq.s32 	%p12, %r5, 0;
	setp.gt.u32 	%p13, %r3, 4;
	or.pred  	%p14, %p12, %p13;
	mov.f32 	%f102, 0f00000000;
	@%p14 bra 	$L__BB1_8;
	ld.global.nc.f32 	%f102, [%rd1+12];
$L__BB1_8:
	setp.eq.s32 	%p15, %r3, 0;
	mov.f32 	%f103, 0f00000000;
	@%p15 bra 	$L__BB1_10;
	ld.global.nc.f32 	%f103, [%rd1+28];
$L__BB1_10:
	setp.eq.s32 	%p16, %r3, 6;
	ld.global.nc.f32 	%f11, [%rd1+32];
	mov.f32 	%f104, 0f00000000;
	@%p16 bra 	$L__BB1_12;
	ld.global.nc.f32 	%f104, [%rd1+36];
$L__BB1_12:
	setp.gt.u32 	%p17, %r3, 4;
	mov.f32 	%f105, 0f00000000;
	@%p17 bra 	$L__BB1_14;
	ld.global.nc.f32 	%f105, [%rd1+40];
$L__BB1_14:
	setp.eq.s32 	%p18, %r3, 0;
	setp.eq.s32 	%p19, %r2, 3;
	or.pred  	%p2, %p19, %p18;
	mov.f32 	%f106, 0f00000000;
	@%p2 bra 	$L__BB1_16;
	ld.global.nc.f32 	%f106, [%rd1+56];
$L__BB1_16:
	setp.eq.s32 	%p21, %r2, 3;
	mov.f32 	%f107, 0f00000000;
	mov.pred 	%p25, -1;
	@%p21 bra 	$L__BB1_18;
	ld.global.nc.f32 	%f107, [%rd1+60];
	mov.pred 	%p25, %p1;
$L__BB1_18:
	mov.f32 	%f108, 0f00000000;
	@%p25 bra 	$L__BB1_20;
	ld.global.nc.f32 	%f108, [%rd1+64];
$L__BB1_20:
	setp.eq.s32 	%p22, %r2, 3;
	setp.gt.u32 	%p23, %r3, 4;
	or.pred  	%p4, %p22, %p23;
	mov.f32 	%f109, 0f00000000;
	@%p4 bra 	$L__BB1_22;
	ld.global.nc.f32 	%f109, [%rd1+68];
$L__BB1_22:
	mov.f32 	%f110, 0f00000000;
	@%p2 bra 	$L__BB1_24;
	ld.global.nc.f32 	%f110, [%rd1+84];
$L__BB1_24:
	setp.eq.s32 	%p24, %r2, 3;
	mov.f32 	%f111, 0f00000000;
	@%p24 bra 	$L__BB1_26;
	ld.global.nc.f32 	%f111, [%rd1+88];
$L__BB1_26:
	mov.f32 	%f112, 0f00000000;
	@%p25 bra 	$L__BB1_28;
	ld.global.nc.f32 	%f112, [%rd1+92];
$L__BB1_28:
	mov.f32 	%f113, 0f00000000;
	@%p4 bra 	$L__BB1_30;
	ld.global.nc.f32 	%f113, [%rd1+96];
$L__BB1_30:
	cvta.to.global.u64 	%rd6, %rd2;
	sub.f32 	%f48, %f99, %f101;
	sub.f32 	%f49, %f48, %f106;
	add.f32 	%f50, %f49, %f108;
	mov.f32 	%f51, 0f00000000;
	sub.f32 	%f52, %f51, %f100;
	add.f32 	%f53, %f52, %f101;
	add.f32 	%f54, %f53, %f107;
	sub.f32 	%f55, %f54, %f108;
	add.f32 	%f56, %f100, 0f00000000;
	add.f32 	%f57, %f56, %f101;
	sub.f32 	%f58, %f57, %f107;
	sub.f32 	%f59, %f58, %f108;
	add.f32 	%f60, %f52, %f102;
	add.f32 	%f61, %f60, %f107;
	sub.f32 	%f62, %f61, %f109;
	sub.f32 	%f63, %f51, %f103;
	add.f32 	%f64, %f63, %f104;
	add.f32 	%f65, %f64, %f106;
	sub.f32 	%f66, %f65, %f108;
	add.f32 	%f67, %f11, 0f00000000;
	sub.f32 	%f68, %f67, %f104;
	sub.f32 	%f69, %f68, %f107;
	add.f32 	%f70, %f69, %f108;
	sub.f32 	%f71, %f51, %f11;
	sub.f32 	%f72, %f71, %f104;
	add.f32 	%f73, %f72, %f107;
	add.f32 	%f74, %f73, %f108;
	sub.f32 	%f75, %f67, %f105;
	sub.f32 	%f76, %f75, %f107;
	add.f32 	%f77, %f76, %f109;
	add.f32 	%f78, %f103, 0f00000000;
	sub.f32 	%f79, %f78, %f104;
	add.f32 	%f80, %f79, %f106;
	sub.f32 	%f81, %f80, %f108;
	add.f32 	%f82, %f71, %f104;
	sub.f32 	%f83, %f82, %f107;
	add.f32 	%f84, %f83, %f108;
	add.f32 	%f85, %f67, %f104;
	add.f32 	%f86, %f85, %f107;
	add.f32 	%f87, %f86, %f108;
	add.f32 	%f88, %f71, %f105;
	sub.f32 	%f89, %f88, %f107;
	add.f32 	%f90, %f89, %f109;
	add.f32 	%f91, %f64, %f110;
	sub.f32 	%f92, %f91, %f112;
	sub.f32 	%f93, %f68, %f111;
	add.f32 	%f94, %f93, %f112;
	add.f32 	%f95, %f72, %f111;
	add.f32 	%f96, %f95, %f112;
	sub.f32 	%f97, %f75, %f111;
	add.f32 	%f98, %f97, %f113;
	shl.b32 	%r18, %r4, 7;
	add.s32 	%r19, %r18, %r6;
	mul.wide.u32 	%rd7, %r19, 4;
	add.s64 	%rd8, %rd6, %rd7;
	st.global.f32 	[%rd8], %f50;
	st.global.f32 	[%rd8+32768], %f55;
	st.global.f32 	[%rd8+65536], %f59;
	st.global.f32 	[%rd8+98304], %f62;
	st.global.f32 	[%rd8+131072], %f66;
	st.global.f32 	[%rd8+163840], %f70;
	st.global.f32 	[%rd8+196608], %f74;
	st.global.f32 	[%rd8+229376], %f77;
	st.global.f32 	[%rd8+262144], %f81;
	st.global.f32 	[%rd8+294912], %f84;
	st.global.f32 	[%rd8+327680], %f87;
	st.global.f32 	[%rd8+360448], %f90;
	st.global.f32 	[%rd8+393216], %f92;
	st.global.f32 	[%rd8+425984], %f94;
	st.global.f32 	[%rd8+458752], %f96;
	st.global.f32 	[%rd8+491520], %f98;
	ret;

}


// ===== COMPILED SASS (sm_100) =====

	.target	sm_100

	.elftype	@"ET_EXEC"


//--------------------- .note.nv.tkinfo           --------------------------
	.section	.note.nv.tkinfo,"",@"SHT_NOTE"
	.sectionflags	@"SHF_NOTE_NV_TKINFO"
	.tkinfo
        /*0018*/ 	.word	0x00000002
        /*0030*/ 	.string	""
        /*0030*/ 	.string	"ptxas"
        /*0030*/ 	.string	"Cuda compilation tools, release 13.0, V13.0.88"
        /*0030*/ 	.string	"Build cuda_13.0.r13.0/compiler.36424714_0"
        /*0030*/ 	.string	"-arch sm_100 -m 64 "



//--------------------- .note.nv.cuinfo           --------------------------
	.section	.note.nv.cuinfo,"",@"SHT_NOTE"
	.sectionflags	@"SHF_NOTE_NV_CUINFO"
        /*0018*/ 	.short	0x0002
        /*001a*/ 	.short	0x0064
        /*001c*/ 	.short	0x0082
	.zero		2


//--------------------- .nv.info                  --------------------------
	.section	.nv.info,"",@"SHT_CUDA_INFO"
	.align	4


	//----- nvinfo : EIATTR_REGCOUNT
	.align		4
        /*0000*/ 	.byte	0x04, 0x2f
        /*0002*/ 	.short	(.L_1 - .L_0)
	.align		4
.L_0:
        /*0004*/ 	.word	index@(fused_nn_contrib_conv2d_winograd_without_weight_transform_add_kernel1)
        /*0008*/ 	.word	0x00000020


	//----- nvinfo : EIATTR_FRAME_SIZE
	.align		4
.L_1:
        /*000c*/ 	.byte	0x04, 0x11
        /*000e*/ 	.short	(.L_3 - .L_2)
	.align		4
.L_2:
        /*0010*/ 	.word	index@(fused_nn_contrib_conv2d_winograd_without_weight_transform_add_kernel1)
        /*0014*/ 	.word	0x00000000


	//----- nvinfo : EIATTR_REGCOUNT
	.align		4
.L_3:
        /*0018*/ 	.byte	0x04, 0x2f
        /*001a*/ 	.short	(.L_5 - .L_4)
	.align		4
.L_4:
        /*001c*/ 	.word	index@(fused_nn_contrib_conv2d_winograd_without_weight_transform_add_kernel0)
        /*0020*/ 	.word	0x00000020


	//----- nvinfo : EIATTR_FRAME_SIZE
	.align		4
.L_5:
        /*0024*/ 	.byte	0x04, 0x11
        /*0026*/ 	.short	(.L_7 - .L_6)
	.align		4
.L_6:
        /*0028*/ 	.word	index@(fused_nn_contrib_conv2d_winograd_without_weight_transform_add_kernel0)
        /*002c*/ 	.word	0x00000000


	//----- nvinfo : EIATTR_MIN_STACK_SIZE
	.align		4
.L_7:
        /*0030*/ 	.byte	0x04, 0x12
        /*0032*/ 	.short	(.L_9 - .L_8)
	.align		4
.L_8:
        /*0034*/ 	.word	index@(fused_nn_contrib_conv2d_winograd_without_weight_transform_add_kernel0)
        /*0038*/ 	.word	0x00000000


	//----- nvinfo : EIATTR_MIN_STACK_SIZE
	.align		4
.L_9:
        /*003c*/ 	.byte	0x04, 0x12
        /*003e*/ 	.short	(.L_11 - .L_10)
	.align		4
.L_10:
        /*0040*/ 	.word	index@(fused_nn_contrib_conv2d_winograd_without_weight_transform_add_kernel1)
        /*0044*/ 	.word	0x00000000
.L_11:


//--------------------- .nv.compat                --------------------------
	.section	.nv.compat,"",@"SHT_CUDA_COMPAT_INFO"
	.align	4
        /*0000*/ 	.byte	0x02, 0x09, 0x00, 0x00, 0x02, 0x02, 0x01, 0x00, 0x02, 0x05, 0x05, 0x00, 0x03, 0x07, 0x01, 0x01
        /*0010*/ 	.byte	0x02, 0x03, 0x00, 0x00, 0x02, 0x06, 0x01, 0x00, 0x04, 0x0b, 0x08, 0x00, 0x09, 0x00, 0x00, 0x00
        /*0020*/ 	.byte	0x00, 0x00, 0x00, 0x00


//--------------------- .nv.info.fused_nn_contrib_conv2d_winograd_without_weight_transform_add_kernel0 --------------------------
	.section	.nv.info.fused_nn_contrib_conv2d_winograd_without_weight_transform_add_kernel0,"",@"SHT_CUDA_INFO"
	.sectionflags	@""
	.align	4


	//----- nvinfo : EIATTR_CUDA_API_VERSION
	.align		4
        /*0000*/ 	.byte	0x04, 0x37
        /*0002*/ 	.short	(.L_13 - .L_12)
.L_12:
        /*0004*/ 	.word	0x00000082


	//----- nvinfo : EIATTR_KPARAM_INFO
	.align		4
.L_13:
        /*0008*/ 	.byte	0x04, 0x17
        /*000a*/ 	.short	(.L_15 - .L_14)
.L_14:
        /*000c*/ 	.word	0x00000000
        /*0010*/ 	.short	0x0002
        /*0012*/ 	.short	0x0010
        /*0014*/ 	.byte	0x00, 0xf5, 0x21, 0x00


	//----- nvinfo : EIATTR_KPARAM_INFO
	.align		4
.L_15:
        /*0018*/ 	.byte	0x04, 0x17
        /*001a*/ 	.short	(.L_17 - .L_16)
.L_16:
        /*001c*/ 	.word	0x00000000
        /*0020*/ 	.short	0x0001
        /*0022*/ 	.short	0x0008
        /*0024*/ 	.byte	0x00, 0xf5, 0x21, 0x00


	//----- nvinfo : EIATTR_KPARAM_INFO
	.align		4
.L_17:
        /*0028*/ 	.byte	0x04, 0x17
        /*002a*/ 	.short	(.L_19 - .L_18)
.L_18:
        /*002c*/ 	.word	0x00000000
        /*0030*/ 	.short	0x0000
        /*0032*/ 	.short	0x0000
        /*0034*/ 	.byte	0x00, 0xf5, 0x21, 0x00


	//----- nvinfo : EIATTR_SPARSE_MMA_MASK
	.align		4
.L_19:
        /*0038*/ 	.byte	0x03, 0x50
        /*003a*/ 	.short	0x0000


	//----- nvinfo : EIATTR_MAXREG_COUNT
	.align		4
        /*003c*/ 	.byte	0x03, 0x1b
        /*003e*/ 	.short	0x00ff


	//----- nvinfo : EIATTR_MERCURY_ISA_VERSION
	.align		4
        /*0040*/ 	.byte	0x03, 0x5f
        /*0042*/ 	.short	0x0101


	//----- nvinfo : EIATTR_VRC_CTA_INIT_COUNT
	.align		4
        /*0044*/ 	.byte	0x02, 0x4a
	.zero		1
	.zero		1


	//----- nvinfo : EIATTR_EXIT_INSTR_OFFSETS
	.align		4
        /*0048*/ 	.byte	0x04, 0x1c
        /*004a*/ 	.short	(.L_21 - .L_20)


	//   ....[0]....
.L_20:
        /*004c*/ 	.word	0x000007c0


	//----- nvinfo : EIATTR_CBANK_PARAM_SIZE
	.align		4
.L_21:
        /*0050*/ 	.byte	0x03, 0x19
        /*0052*/ 	.short	0x0018


	//----- nvinfo : EIATTR_PARAM_CBANK
	.align		4
        /*0054*/ 	.byte	0x04, 0x0a
        /*0056*/ 	.short	(.L_23 - .L_22)
	.align		4
.L_22:
        /*0058*/ 	.word	index@(.nv.constant0.fused_nn_contrib_conv2d_winograd_without_weight_transform_add_kernel0)
        /*005c*/ 	.short	0x0380
        /*005e*/ 	.short	0x0018


	//----- nvinfo : EIATTR_SW_WAR
	.align		4
.L_23:
        /*0060*/ 	.byte	0x04, 0x36
        /*0062*/ 	.short	(.L_25 - .L_24)
.L_24:
        /*0064*/ 	.word	0x00000008
.L_25:


//--------------------- .nv.info.fused_nn_contrib_conv2d_winograd_without_weight_transform_add_kernel1 --------------------------
	.section	.nv.info.fused_nn_contrib_conv2d_winograd_without_weight_transform_add_kernel1,"",@"SHT_CUDA_INFO"
	.sectionflags	@""
	.align	4


	//----- nvinfo : EIATTR_CUDA_API_VERSION
	.align		4
        /*0000*/ 	.byte	0x04, 0x37
        /*0002*/ 	.short	(.L_27 - .L_26)
.L_26:
        /*0004*/ 	.word	0x00000082


	//----- nvinfo : EIATTR_KPARAM_INFO
	.align		4
.L_27:
        /*0008*/ 	.byte	0x04, 0x17
        /*000a*/ 	.short	(.L_29 - .L_28)
.L_28:
        /*000c*/ 	.word	0x00000000
        /*0010*/ 	.short	0x0003
        /*0012*/ 	.short	0x0018
        /*0014*/ 	.byte	0x00, 0xf5, 0x21, 0x00


	//----- nvinfo : EIATTR_KPARAM_INFO
	.align		4
.L_29:
        /*0018*/ 	.byte	0x04, 0x17
        /*001a*/ 	.short	(.L_31 - .L_30)
.L_30:
        /*001c*/ 	.word	0x00000000
        /*0020*/ 	.short	0x0002
        /*0022*/ 	.short	0x0010
        /*0024*/ 	.byte	0x00, 0xf5, 0x21, 0x00


	//----- nvinfo : EIATTR_KPARAM_INFO
	.align		4
.L_31:
        /*0028*/ 	.byte	0x04, 0x17
        /*002a*/ 	.short	(.L_33 - .L_32)
.L_32:
        /*002c*/ 	.word	0x00000000
        /*0030*/ 	.short	0x0001
        /*0032*/ 	.short	0x0008
        /*0034*/ 	.byte	0x00, 0xf5, 0x21, 0x00


	//----- nvinfo : EIATTR_KPARAM_INFO
	.align		4
.L_33:
        /*0038*/ 	.byte	0x04, 0x17
        /*003a*/ 	.short	(.L_35 - .L_34)
.L_34:
        /*003c*/ 	.word	0x00000000
        /*0040*/ 	.short	0x0000
        /*0042*/ 	.short	0x0000
        /*0044*/ 	.byte	0x00, 0xf5, 0x21, 0x00


	//----- nvinfo : EIATTR_SPARSE_MMA_MASK
	.align		4
.L_35:
        /*0048*/ 	.byte	0x03, 0x50
        /*004a*/ 	.short	0x0000


	//----- nvinfo : EIATTR_MAXREG_COUNT
	.align		4
        /*004c*/ 	.byte	0x03, 0x1b
        /*004e*/ 	.short	0x00ff


	//----- nvinfo : EIATTR_NUM_BARRIERS
	.align		4
        /*0050*/ 	.byte	0x02, 0x4c
        /*0052*/ 	.byte	0x01
	.zero		1


	//----- nvinfo : EIATTR_MERCURY_ISA_VERSION
	.align		4
        /*0054*/ 	.byte	0x03, 0x5f
        /*0056*/ 	.short	0x0101


	//----- nvinfo : EIATTR_VRC_CTA_INIT_COUNT
	.align		4
        /*0058*/ 	.byte	0x02, 0x4a
	.zero		1
	.zero		1


	//----- nvinfo : EIATTR_EXIT_INSTR_OFFSETS
	.align		4
        /*005c*/ 	.byte	0x04, 0x1c
        /*005e*/ 	.short	(.L_37 - .L_36)


	//   ....[0]....
.L_36:
        /*0060*/ 	.word	0x00000ea0


	//----- nvinfo : EIATTR_CBANK_PARAM_SIZE
	.align		4
.L_37:
        /*0064*/ 	.byte	0x03, 0x19
        /*0066*/ 	.short	0x0020


	//----- nvinfo : EIATTR_PARAM_CBANK
	.align		4
        /*0068*/ 	.byte	0x04, 0x0a
        /*006a*/ 	.short	(.L_39 - .L_38)
	.align		4
.L_38:
        /*006c*/ 	.word	index@(.nv.constant0.fused_nn_contrib_conv2d_winograd_without_weight_transform_add_kernel1)
        /*0070*/ 	.short	0x0380
        /*0072*/ 	.short	0x0020


	//----- nvinfo : EIATTR_SW_WAR
	.align		4
.L_39:
        /*0074*/ 	.byte	0x04, 0x36
        /*0076*/ 	.short	(.L_41 - .L_40)
.L_40:
        /*0078*/ 	.word	0x00000008
.L_41:


//--------------------- .nv.callgraph             --------------------------
	.section	.nv.callgraph,"",@"SHT_CUDA_CALLGRAPH"
	.align	4
	.sectionentsize	8
	.align		4
        /*0000*/ 	.word	0x00000000
	.align		4
        /*0004*/ 	.word	0xffffffff
	.align		4
        /*0008*/ 	.word	0x00000000
	.align		4
        /*000c*/ 	.word	0xfffffffe
	.align		4
        /*0010*/ 	.word	0x00000000
	.align		4
        /*0014*/ 	.word	0xfffffffd
	.align		4
        /*0018*/ 	.word	0x00000000
	.align		4
        /*001c*/ 	.word	0xfffffffc


//--------------------- .text.fused_nn_contrib_conv2d_winograd_without_weight_transform_add_kernel0 --------------------------
	.section	.text.fused_nn_contrib_conv2d_winograd_without_weight_transform_add_kernel0,"ax",@progbits
	.align	128
        .global         fused_nn_contrib_conv2d_winograd_without_weight_transform_add_kernel0
        .type           fused_nn_contrib_conv2d_winograd_without_weight_transform_add_kernel0,@function
        .size           fused_nn_contrib_conv2d_winograd_without_weight_transform_add_kernel0,(.L_x_3 - fused_nn_contrib_conv2d_winograd_without_weight_transform_add_kernel0)
        .other          fused_nn_contrib_conv2d_winograd_without_weight_transform_add_kernel0,@"STO_CUDA_ENTRY STV_DEFAULT"
fused_nn_contrib_conv2d_winograd_without_weight_transform_add_kernel0:
.text.fused_nn_contrib_conv2d_winograd_without_weight_transform_add_kernel0:
[----:B------:R-:W-:Y:S01]  /*0000*/  LDC R1, c[0x0][0x37c] ;  /* 0x0000df00ff017b82 */ /* 0x000fe20000000800 */
[----:B------:R-:W0:Y:S07]  /*0010*/  S2R R13, SR_TID.X ;  /* 0x00000000000d7919 */ /* 0x000e2e0000002100 */
[----:B------:R-:W1:Y:S01]  /*0020*/  LDC.64 R2, c[0x0][0x380] ;  /* 0x0000e000ff027b82 */ /* 0x000e620000000a00 */
[----:B------:R-:W2:Y:S01]  /*0030*/  LDCU.64 UR4, c[0x0][0x358] ;  /* 0x00006b00ff0477ac */ /* 0x000ea20008000a00 */
[----:B------:R-:W-:Y:S01]  /*0040*/  CS2R R16, SRZ ;  /* 0x0000000000107805 */ /* 0x000fe2000001ff00 */
[----:B------:R-:W3:Y:S01]  /*0050*/  S2R R14, SR_CTAID.X ;  /* 0x00000000000e7919 */ /* 0x000ee20000002500 */
[----:B------:R-:W-:-:S02]  /*0060*/  CS2R R20, SRZ ;  /* 0x0000000000147805 */ /* 0x000fc4000001ff00 */
[--C-:B0-----:R-:W-:Y:S02]  /*0070*/  SHF.R.U32.HI R5, RZ, 0x4, R13.reuse ;  /* 0x00000004ff057819 */ /* 0x101fe4000001160d */
[----:B------:R-:W-:Y:S02]  /*0080*/  SHF.L.U32 R6, R13, 0x1, RZ ;  /* 0x000000010d067819 */ /* 0x000fe400000006ff */
[----:B------:R-:W-:Y:S02]  /*0090*/  SHF.R.U32.HI R0, RZ, 0x2, R13 ;  /* 0x00000002ff007819 */ /* 0x000fe4000001160d */
[----:B---3--:R-:W-:Y:S02]  /*00a0*/  LEA R5, R14, R5, 0x3 ;  /* 0x000000050e057211 */ /* 0x008fe400078e18ff */
[----:B------:R-:W-:Y:S02]  /*00b0*/  LOP3.LUT R4, R6, 0x6, RZ, 0xc0, !PT ;  /* 0x0000000606047812 */ /* 0x000fe400078ec0ff */
[----:B------:R-:W-:-:S02]  /*00c0*/  LOP3.LUT R0, R0, 0x3, RZ, 0xc0, !PT ;  /* 0x0000000300007812 */ /* 0x000fc400078ec0ff */
[----:B------:R-:W-:Y:S01]  /*00d0*/  LOP3.LUT P1, R7, R13, 0xc, RZ, 0xc0, !PT ;  /* 0x0000000c0d077812 */ /* 0x000fe2000782c0ff */
[----:B------:R-:W-:Y:S01]  /*00e0*/  IMAD R5, R5, 0x31, R4 ;  /* 0x0000003105057824 */ /* 0x000fe200078e0204 */
[----:B------:R-:W-:Y:S02]  /*00f0*/  LOP3.LUT P0, RZ, R6, 0x6, RZ, 0xc0, !PT ;  /* 0x0000000606ff7812 */ /* 0x000fe4000780c0ff */
[----:B------:R-:W-:Y:S01]  /*0100*/  ISETP.NE.AND P3, PT, R7, RZ, PT ;  /* 0x000000ff0700720c */ /* 0x000fe20003f65270 */
[----:B------:R-:W-:Y:S01]  /*0110*/  IMAD R5, R0, 0xe, R5 ;  /* 0x0000000e00057824 */ /* 0x000fe200078e0205 */
[----:B------:R-:W-:Y:S02]  /*0120*/  PLOP3.LUT P1, PT, P1, P0, PT, 0x2f, 0xf2 ;  /* 0x0000000000f2781c */ /* 0x000fe40000f20577 */
[----:B------:R-:W-:Y:S02]  /*0130*/  ISETP.NE.AND P4, PT, R4, 0x6, PT ;  /* 0x000000060400780c */ /* 0x000fe40003f85270 */
[----:B------:R-:W-:-:S02]  /*0140*/  IADD3 R5, PT, PT, R5, -0x8, RZ ;  /* 0xfffffff805057810 */ /* 0x000fc40007ffe0ff */
[C---:B------:R-:W-:Y:S02]  /*0150*/  ISETP.NE.AND P6, PT, R4.reuse, RZ, PT ;  /* 0x000000ff0400720c */ /* 0x040fe40003fc5270 */
[----:B------:R-:W-:Y:S01]  /*0160*/  ISETP.EQ.OR P5, PT, R7, RZ, !P4 ;  /* 0x000000ff0700720c */ /* 0x000fe200067a2670 */
[----:B-1----:R-:W-:Y:S01]  /*0170*/  IMAD.WIDE R2, R5, 0x4, R2 ;  /* 0x0000000405027825 */ /* 0x002fe200078e0202 */
[----:B------:R-:W-:-:S04]  /*0180*/  ISETP.GT.U32.AND P2, PT, R4, 0x4, PT ;  /* 0x000000040400780c */ /* 0x000fc80003f44070 */
[----:B--2---:R-:W2:Y:S01]  /*0190*/  @P3 LDG.E.CONSTANT R17, desc[UR4][R2.64+0x4] ;  /* 0x0000040402113981 */ /* 0x004ea2000c1e9900 */
[C---:B------:R-:W-:Y:S02]  /*01a0*/  ISETP.EQ.OR P3, PT, R0.reuse, 0x3, !P6 ;  /* 0x000000030000780c */ /* 0x040fe40007762670 */
[----:B------:R-:W-:Y:S02]  /*01b0*/  CS2R R18, SRZ ;  /* 0x0000000000127805 */ /* 0x000fe4000001ff00 */
[----:B------:R-:W-:Y:S01]  /*01c0*/  CS2R R8, SRZ ;  /* 0x0000000000087805 */ /* 0x000fe2000001ff00 */
[----:B------:R-:W3:Y:S01]  /*01d0*/  @!P1 LDG.E.CONSTANT R15, desc[UR4][R2.64] ;  /* 0x00000004020f9981 */ /* 0x000ee2000c1e9900 */
[----:B------:R-:W-:Y:S02]  /*01e0*/  CS2R R10, SRZ ;  /* 0x00000000000a7805 */ /* 0x000fe4000001ff00 */
[----:B------:R-:W-:Y:S01]  /*01f0*/  ISETP.EQ.OR P0, PT, R7, RZ, P2 ;  /* 0x000000ff0700720c */ /* 0x000fe20001702670 */
[----:B------:R-:W4:Y:S04]  /*0200*/  @P6 LDG.E.CONSTANT R21, desc[UR4][R2.64+0x1c] ;  /* 0x00001c0402156981 */ /* 0x000f28000c1e9900 */
[----:B------:R-:W5:Y:S04]  /*0210*/  @!P5 LDG.E.CONSTANT R20, desc[UR4][R2.64+0x8] ;  /* 0x000008040214d981 */ /* 0x000f68000c1e9900 */
[----:B------:R-:W5:Y:S04]  /*0220*/  LDG.E.CONSTANT R5, desc[UR4][R2.64+0x20] ;  /* 0x0000200402057981 */ /* 0x000f68000c1e9900 */
[----:B------:R-:W5:Y:S04]  /*0230*/  @P4 LDG.E.CONSTANT R18, desc[UR4][R2.64+0x24] ;  /* 0x0000240402124981 */ /* 0x000f68000c1e9900 */
[----:B------:R-:W5:Y:S01]  /*0240*/  @!P3 LDG.E.CONSTANT R9, desc[UR4][R2.64+0x38] ;  /* 0x000038040209b981 */ /* 0x000f62000c1e9900 */
[----:B------:R-:W-:-:S03]  /*0250*/  ISETP.NE.AND P5, PT, R0, 0x3, PT ;  /* 0x000000030000780c */ /* 0x000fc60003fa5270 */
[----:B------:R-:W5:Y:S04]  /*0260*/  @!P2 LDG.E.CONSTANT R16, desc[UR4][R2.64+0x28] ;  /* 0x000028040210a981 */ /* 0x000f68000c1e9900 */
[----:B------:R-:W5:Y:S01]  /*0270*/  @!P3 LDG.E.CONSTANT R11, desc[UR4][R2.64+0x54] ;  /* 0x00005404020bb981 */ /* 0x000f62000c1e9900 */
[----:B------:R-:W-:Y:S01]  /*0280*/  HFMA2 R12, -RZ, RZ, 0, 0 ;  /* 0x00000000ff0c7431 */ /* 0x000fe200000001ff */
[----:B------:R-:W-:Y:S02]  /*0290*/  ISETP.EQ.OR P2, PT, R0, 0x3, P2 ;  /* 0x000000030000780c */ /* 0x000fe40001742670 */
[----:B------:R-:W5:Y:S01]  /*02a0*/  @!P0 LDG.E.CONSTANT R19, desc[UR4][R2.64+0xc] ;  /* 0x00000c0402138981 */ /* 0x000f62000c1e9900 */
[----:B------:R-:W-:Y:S02]  /*02b0*/  PLOP3.LUT P0, PT, PT, PT, PT, 0x80, 0x8 ;  /* 0x000000000008781c */ /* 0x000fe40003f0f070 */
[----:B------:R-:W-:Y:S01]  /*02c0*/  @P5 PLOP3.LUT P0, PT, P4, PT, PT, 0x8, 0x80 ;  /* 0x000000000080581c */ /* 0x000fe2000270e170 */
[----:B------:R-:W-:Y:S01]  /*02d0*/  HFMA2 R4, -RZ, RZ, 0, 0 ;  /* 0x00000000ff047431 */ /* 0x000fe200000001ff */
[----:B------:R-:W5:Y:S01]  /*02e0*/  @P5 LDG.E.CONSTANT R10, desc[UR4][R2.64+0x3c] ;  /* 0x00003c04020a5981 */ /* 0x000f62000c1e9900 */
[----:B------:R-:W-:-:S02]  /*02f0*/  CS2R R6, SRZ ;  /* 0x0000000000067805 */ /* 0x000fc4000001ff00 */
[----:B------:R-:W-:Y:S01]  /*0300*/  MOV R0, RZ ;  /* 0x000000ff00007202 */ /* 0x000fe20000000f00 */
[----:B------:R-:W5:Y:S05]  /*0310*/  @P5 LDG.E.CONSTANT R12, desc[UR4][R2.64+0x58] ;  /* 0x00005804020c5981 */ /* 0x000f6a000c1e9900 */
[----:B------:R-:W5:Y:S04]  /*0320*/  @!P2 LDG.E.CONSTANT R0, desc[UR4][R2.64+0x60] ;  /* 0x000060040200a981 */ /* 0x000f68000c1e9900 */
[----:B------:R-:W5:Y:S04]  /*0330*/  @!P0 LDG.E.CONSTANT R6, desc[UR4][R2.64+0x5c] ;  /* 0x00005c0402068981 */ /* 0x000f68000c1e9900 */
[----:B------:R-:W5:Y:S04]  /*0340*/  @!P0 LDG.E.CONSTANT R8, desc[UR4][R2.64+0x40] ;  /* 0x0000400402088981 */ /* 0x000f68000c1e9900 */
[----:B------:R0:W5:Y:S01]  /*0350*/  @!P2 LDG.E.CONSTANT R4, desc[UR4][R2.64+0x44] ;  /* 0x000044040204a981 */ /* 0x000162000c1e9900 */
[----:B------:R-:W-:Y:S01]  /*0360*/  LEA R13, R14, R13, 0x7 ;  /* 0x0000000d0e0d7211 */ /* 0x000fe200078e38ff */
[--C-:B--2---:R-:W-:Y:S01]  /*0370*/  FADD R22, RZ, -R17.reuse ;  /* 0x80000011ff167221 */ /* 0x104fe20000000000 */
[----:B------:R-:W-:Y:S01]  /*0380*/  FADD R17, RZ, R17 ;  /* 0x00000011ff117221 */ /* 0x000fe20000000000 */
[----:B---3--:R-:W-:Y:S01]  /*0390*/  @!P1 FADD R7, RZ, R15 ;  /* 0x0000000fff079221 */ /* 0x008fe20000000000 */
[--C-:B----4-:R-:W-:Y:S01]  /*03a0*/  FADD R23, RZ, -R21.reuse ;  /* 0x80000015ff177221 */ /* 0x110fe20000000000 */
[----:B------:R-:W-:-:S02]  /*03b0*/  FADD R21, RZ, R21 ;  /* 0x00000015ff157221 */ /* 0x000fc40000000000 */
[----:B-----5:R-:W-:Y:S01]  /*03c0*/  FADD R14, -R20, R7 ;  /* 0x00000007140e7221 */ /* 0x020fe20000000100 */
[--C-:B------:R-:W-:Y:S01]  /*03d0*/  FADD R17, R17, R20.reuse ;  /* 0x0000001411117221 */ /* 0x100fe20000000000 */
[----:B------:R-:W-:Y:S01]  /*03e0*/  FADD R15, R22, R20 ;  /* 0x00000014160f7221 */ /* 0x000fe20000000000 */
[--C-:B------:R-:W-:Y:S01]  /*03f0*/  FADD R29, RZ, R5.reuse ;  /* 0x00000005ff1d7221 */ /* 0x100fe20000000000 */
[----:B0-----:R-:W-:Y:S01]  /*0400*/  FADD R3, RZ, -R5 ;  /* 0x80000005ff037221 */ /* 0x001fe20000000000 */
[--C-:B------:R-:W-:Y:S01]  /*0410*/  FADD R20, R21, -R18.reuse ;  /* 0x8000001215147221 */ /* 0x100fe20000000000 */
[--C-:B------:R-:W-:Y:S01]  /*0420*/  FADD R2, R23, R18.reuse ;  /* 0x0000001217027221 */ /* 0x100fe20000000000 */
[--C-:B------:R-:W-:Y:S01]  /*0430*/  FADD R23, R29, -R18.reuse ;  /* 0x800000121d177221 */ /* 0x100fe20000000000 */
[C-C-:B------:R-:W-:Y:S01]  /*0440*/  FADD R27, R3.reuse, -R18.reuse ;  /* 0x80000012031b7221 */ /* 0x140fe20000000000 */
[--C-:B------:R-:W-:Y:S01]  /*0450*/  FADD R5, R14, -R9.reuse ;  /* 0x800000090e057221 */ /* 0x100fe20000000000 */
[--C-:B------:R-:W-:Y:S01]  /*0460*/  FADD R14, R3, R18.reuse ;  /* 0x00000012030e7221 */ /* 0x100fe20000000000 */
[C---:B------:R-:W-:Y:S01]  /*0470*/  FADD R18, R29.reuse, R18 ;  /* 0x000000121d127221 */ /* 0x040fe20000000000 */
[--C-:B------:R-:W-:Y:S01]  /*0480*/  FADD R7, R20, R9.reuse ;  /* 0x0000000914077221 */ /* 0x100fe20000000000 */
[--C-:B------:R-:W-:Y:S01]  /*0490*/  FADD R29, R29, -R16.reuse ;  /* 0x800000101d1d7221 */ /* 0x100fe20000000000 */
[C---:B------:R-:W-:Y:S01]  /*04a0*/  FADD R9, R2.reuse, R9 ;  /* 0x0000000902097221 */ /* 0x040fe20000000000 */
[----:B------:R-:W-:Y:S01]  /*04b0*/  FADD R16, R3, R16 ;  /* 0x0000001003107221 */ /* 0x000fe20000000000 */
[----:B------:R-:W-:-:S02]  /*04c0*/  FADD R11, R2, R11 ;  /* 0x0000000b020b7221 */ /* 0x000fc40000000000 */
[----:B------:R-:W0:Y:S01]  /*04d0*/  LDC.64 R2, c[0x0][0x388] ;  /* 0x0000e200ff027b82 */ /* 0x000e220000000a00 */
[----:B------:R-:W-:Y:S01]  /*04e0*/  FADD R19, R22, R19 ;  /* 0x0000001316137221 */ /* 0x000fe20000000000 */
[--C-:B------:R-:W-:Y:S01]  /*04f0*/  FADD R15, R15, R10.reuse ;  /* 0x0000000a0f0f7221 */ /* 0x100fe20000000000 */
[--C-:B------:R-:W-:Y:S02]  /*0500*/  FADD R17, R17, -R10.reuse ;  /* 0x8000000a11117221 */ /* 0x100fe40000000000 */
[--C-:B------:R-:W-:Y:S01]  /*0510*/  FADD R19, R19, R10.reuse ;  /* 0x0000000a13137221 */ /* 0x100fe20000000000 */
[--C-:B------:R-:W-:Y:S01]  /*0520*/  FADD R21, R23, -R10.reuse ;  /* 0x8000000a17157221 */ /* 0x100fe20000000000 */
[--C-:B------:R-:W-:Y:S01]  /*0530*/  FADD R25, R27, R10.reuse ;  /* 0x0000000a1b197221 */ /* 0x100fe20000000000 */
[--C-:B------:R-:W-:Y:S01]  /*0540*/  FADD R14, R14, -R10.reuse ;  /* 0x8000000a0e0e7221 */ /* 0x100fe20000000000 */
[--C-:B------:R-:W-:Y:S01]  /*0550*/  FADD R18, R18, R10.reuse ;  /* 0x0000000a12127221 */ /* 0x100fe20000000000 */
[--C-:B------:R-:W-:Y:S01]  /*0560*/  FADD R16, R16, -R10.reuse ;  /* 0x8000000a10107221 */ /* 0x100fe20000000000 */
[----:B------:R-:W-:Y:S01]  /*0570*/  FADD R10, R29, -R10 ;  /* 0x8000000a1d0a7221 */ /* 0x000fe20000000000 */
[--C-:B------:R-:W-:Y:S01]  /*0580*/  FADD R23, R23, -R12.reuse ;  /* 0x8000000c17177221 */ /* 0x100fe20000000000 */
[--C-:B------:R-:W-:Y:S01]  /*0590*/  FADD R27, R27, R12.reuse ;  /* 0x0000000c1b1b7221 */ /* 0x100fe20000000000 */
[----:B------:R-:W-:Y:S01]  /*05a0*/  FADD R29, R29, -R12 ;  /* 0x8000000c1d1d7221 */ /* 0x000fe20000000000 */
[--C-:B------:R-:W-:Y:S01]  /*05b0*/  FADD R11, R11, -R6.reuse ;  /* 0x800000060b0b7221 */ /* 0x100fe20000000000 */
[--C-:B------:R-:W-:Y:S01]  /*05c0*/  FADD R23, R23, R6.reuse ;  /* 0x0000000617177221 */ /* 0x100fe20000000000 */
[----:B------:R-:W-:Y:S01]  /*05d0*/  FADD R27, R27, R6 ;  /* 0x000000061b1b7221 */ /* 0x000fe20000000000 */
[----:B------:R-:W-:Y:S01]  /*05e0*/  FADD R29, R29, R0 ;  /* 0x000000001d1d7221 */ /* 0x000fe20000000000 */
[----:B------:R-:W-:Y:S01]  /*05f0*/  FADD R5, R5, R8 ;  /* 0x0000000805057221 */ /* 0x000fe20000000000 */
[----:B0-----:R-:W-:-:S04]  /*0600*/  IMAD.WIDE.U32 R2, R13, 0x4, R2 ;  /* 0x000000040d027825 */ /* 0x001fc800078e0002 */
[--C-:B------:R-:W-:Y:S01]  /*0610*/  FADD R15, R15, -R8.reuse ;  /* 0x800000080f0f7221 */ /* 0x100fe20000000000 */
[--C-:B------:R-:W-:Y:S01]  /*0620*/  FADD R17, R17, -R8.reuse ;  /* 0x8000000811117221 */ /* 0x100fe20000000000 */
[--C-:B------:R-:W-:Y:S01]  /*0630*/  FADD R9, R9, -R8.reuse ;  /* 0x8000000809097221 */ /* 0x100fe20000000000 */
[--C-:B------:R-:W-:Y:S01]  /*0640*/  FADD R7, R7, -R8.reuse ;  /* 0x8000000807077221 */ /* 0x100fe20000000000 */
[--C-:B------:R-:W-:Y:S01]  /*0650*/  FADD R21, R21, R8.reuse ;  /* 0x0000000815157221 */ /* 0x100fe20000000000 */
[--C-:B------:R-:W-:Y:S01]  /*0660*/  FADD R25, R25, R8.reuse ;  /* 0x0000000819197221 */ /* 0x100fe20000000000 */
[--C-:B------:R-:W-:Y:S01]  /*0670*/  FADD R14, R14, R8.reuse ;  /* 0x000000080e0e7221 */ /* 0x100fe20000000000 */
[----:B------:R-:W-:Y:S01]  /*0680*/  FADD R18, R18, R8 ;  /* 0x0000000812127221 */ /* 0x000fe20000000000 */
[--C-:B------:R-:W-:Y:S01]  /*0690*/  FADD R19, R19, -R4.reuse ;  /* 0x8000000413137221 */ /* 0x100fe20000000000 */
[--C-:B------:R-:W-:Y:S01]  /*06a0*/  FADD R13, R10, R4.reuse ;  /* 0x000000040a0d7221 */ /* 0x100fe20000000000 */
[----:B------:R-:W-:Y:S01]  /*06b0*/  FADD R16, R16, R4 ;  /* 0x0000000410107221 */ /* 0x000fe20000000000 */
[----:B------:R-:W-:Y:S04]  /*06c0*/  STG.E desc[UR4][R2.64], R5 ;  /* 0x0000000502007986 */ /* 0x000fe8000c101904 */
        /* <DEDUP_REMOVED lines=14> */
[----:B------:R-:W-:Y:S01]  /*07b0*/  STG.E desc[UR4][R2.64+0x78000], R29 ;  /* 0x0780001d02007986 */ /* 0x000fe2000c101904 */
[----:B------:R-:W-:Y:S05]  /*07c0*/  EXIT ;  /* 0x000000000000794d */ /* 0x000fea0003800000 */
.L_x_0:
[----:B------:R-:W-:-:S00]  /*07d0*/  BRA `(.L_x_0) ;  /* 0xfffffffc00fc7947 */ /* 0x000fc0000383ffff */
[----:B------:R-:W-:-:S00]  /*07e0*/  NOP ;  /* 0x0000000000007918 */ /* 0x000fc00000000000 */
        /* <DEDUP_REMOVED lines=9> */
.L_x_3:


//--------------------- .text.fused_nn_contrib_conv2d_winograd_without_weight_transform_add_kernel1 --------------------------
	.section	.text.fused_nn_contrib_conv2d_winograd_without_weight_transform_add_kernel1,"ax",@progbits
	.align	128
        .global         fused_nn_contrib_conv2d_winograd_without_weight_transform_add_kernel1
        .type           fused_nn_contrib_conv2d_winograd_without_weight_transform_add_kernel1,@function
        .size           fused_nn_contrib_conv2d_winograd_without_weight_transform_add_kernel1,(.L_x_4 - fused_nn_contrib_conv2d_winograd_without_weight_transform_add_kernel1)
        .other          fused_nn_contrib_conv2d_winograd_without_weight_transform_add_kernel1,@"STO_CUDA_ENTRY STV_DEFAULT"
fused_nn_contrib_conv2d_winograd_without_weight_transform_add_kernel1:
.text.fused_nn_contrib_conv2d_winograd_without_weight_transform_add_kernel1:
[----:B------:R-:W-:Y:S01]  /*0000*/  LDC R1, c[0x0][0x37c] ;  /* 0x0000df00ff017b82 */ /* 0x000fe20000000800 */
[----:B------:R-:W0:Y:S07]  /*0010*/  S2R R0, SR_TID.X ;  /* 0x0000000000007919 */ /* 0x000e2e0000002100 */
[----:B------:R-:W1:Y:S01]  /*0020*/  S2UR UR6, SR_CgaCtaId ;  /* 0x00000000000679c3 */ /* 0x000e620000008800 */
[----:B------:R-:W-:Y:S01]  /*0030*/  UMOV UR4, 0x400 ;  /* 0x0000040000047882 */ /* 0x000fe20000000000 */
[----:B------:R-:W-:Y:S01]  /*0040*/  HFMA2 R14, -RZ, RZ, 0, 0 ;  /* 0x00000000ff0e7431 */ /* 0x000fe200000001ff */
[----:B------:R-:W2:Y:S01]  /*0050*/  S2R R3, SR_TID.Y ;  /* 0x0000000000037919 */ /* 0x000ea20000002200 */
[----:B------:R-:W-:Y:S01]  /*0060*/  UIADD3 UR5, UPT, UPT, UR4, 0x1000, URZ ;  /* 0x0000100004057890 */ /* 0x000fe2000fffe0ff */
[----:B------:R-:W-:-:S02]  /*0070*/  CS2R R24, SRZ ;  /* 0x0000000000187805 */ /* 0x000fc4000001ff00 */
[----:B------:R-:W-:Y:S01]  /*0080*/  CS2R R22, SRZ ;  /* 0x0000000000167805 */ /* 0x000fe2000001ff00 */
[----:B------:R-:W3:Y:S01]  /*0090*/  S2R R15, SR_CTAID.Z ;  /* 0x00000000000f7919 */ /* 0x000ee20000002700 */
[----:B------:R-:W-:Y:S02]  /*00a0*/  CS2R R20, SRZ ;  /* 0x0000000000147805 */ /* 0x000fe4000001ff00 */
[----:B------:R-:W-:Y:S01]  /*00b0*/  MOV R16, RZ ;  /* 0x000000ff00107202 */ /* 0x000fe20000000f00 */
[----:B------:R-:W4:Y:S01]  /*00c0*/  LDCU.64 UR8, c[0x0][0x358] ;  /* 0x00006b00ff0877ac */ /* 0x000f220008000a00 */
[----:B------:R-:W3:Y:S01]  /*00d0*/  S2R R2, SR_CTAID.Y ;  /* 0x0000000000027919 */ /* 0x000ee20000002600 */
[----:B-1----:R-:W-:Y:S02]  /*00e0*/  ULEA UR4, UR6, UR4, 0x18 ;  /* 0x0000000406047291 */ /* 0x002fe4000f8ec0ff */
[----:B------:R-:W-:Y:S01]  /*00f0*/  ULEA UR5, UR6, UR5, 0x18 ;  /* 0x0000000506057291 */ /* 0x000fe2000f8ec0ff */
[----:B0-----:R-:W-:-:S04]  /*0100*/  SHF.L.U32 R12, R0, 0x3, RZ ;  /* 0x00000003000c7819 */ /* 0x001fc800000006ff */
[C---:B--2---:R-:W-:Y:S02]  /*0110*/  LEA R4, R3.reuse, R12, 0x6 ;  /* 0x0000000c03047211 */ /* 0x044fe400078e30ff */
[----:B------:R-:W-:Y:S02]  /*0120*/  LEA R6, R3, R0, 0x3 ;  /* 0x0000000003067211 */ /* 0x000fe400078e18ff */
[----:B------:R-:W-:Y:S02]  /*0130*/  LOP3.LUT R4, R4, 0x1fe00, RZ, 0xc0, !PT ;  /* 0x0001fe0004047812 */ /* 0x000fe400078ec0ff */
[----:B------:R-:W-:Y:S02]  /*0140*/  LOP3.LUT R17, R6, 0x3f, RZ, 0xc0, !PT ;  /* 0x0000003f06117812 */ /* 0x000fe400078ec0ff */
[C---:B---3--:R-:W-:Y:S02]  /*0150*/  LEA R5, R15.reuse, R2, 0xc ;  /* 0x000000020f057211 */ /* 0x048fe400078e60ff */
[----:B------:R-:W-:-:S02]  /*0160*/  SHF.L.U32 R15, R15, 0xd, RZ ;  /* 0x0000000d0f0f7819 */ /* 0x000fc400000006ff */
[----:B------:R-:W-:Y:S02]  /*0170*/  LEA R4, R5, R4, 0x6 ;  /* 0x0000000405047211 */ /* 0x000fe400078e30ff */
[C---:B------:R-:W-:Y:S02]  /*0180*/  IADD3 R13, PT, PT, R6.reuse, R15, RZ ;  /* 0x0000000f060d7210 */ /* 0x040fe40007ffe0ff */
[----:B------:R-:W-:Y:S01]  /*0190*/  IADD3 R17, PT, PT, R17, R4, RZ ;  /* 0x0000000411117210 */ /* 0x000fe20007ffe0ff */
[----:B------:R-:W-:Y:S01]  /*01a0*/  HFMA2 R4, -RZ, RZ, 0, 0 ;  /* 0x00000000ff047431 */ /* 0x000fe200000001ff */
[C---:B------:R-:W-:Y:S02]  /*01b0*/  LEA R7, R6.reuse, UR4, 0x2 ;  /* 0x0000000406077c11 */ /* 0x040fe4000f8e10ff */
[----:B------:R-:W-:Y:S02]  /*01c0*/  LEA R5, R3, UR4, 0x4 ;  /* 0x0000000403057c11 */ /* 0x000fe4000f8e20ff */
[----:B----4-:R-:W-:-:S07]  /*01d0*/  LEA R6, R6, UR5, 0x2 ;  /* 0x0000000506067c11 */ /* 0x010fce000f8e10ff */
.L_x_1:
[----:B------:R-:W0:Y:S01]  /*01e0*/  LDC.64 R8, c[0x0][0x380] ;  /* 0x0000e000ff087b82 */ /* 0x000e220000000a00 */
[----:B------:R-:W-:-:S05]  /*01f0*/  LEA R11, R4, R17, 0xd ;  /* 0x00000011040b7211 */ /* 0x000fca00078e68ff */
[----:B0-----:R-:W-:-:S05]  /*0200*/  IMAD.WIDE.U32 R10, R11, 0x4, R8 ;  /* 0x000000040b0a7825 */ /* 0x001fca00078e0008 */
[----:B------:R-:W2:Y:S04]  /*0210*/  LDG.E.CONSTANT R8, desc[UR8][R10.64] ;  /* 0x000000080a087981 */ /* 0x000ea8000c1e9900 */
[----:B------:R-:W3:Y:S04]  /*0220*/  LDG.E.CONSTANT R26, desc[UR8][R10.64+0x2000] ;  /* 0x002000080a1a7981 */ /* 0x000ee8000c1e9900 */
[----:B------:R-:W4:Y:S01]  /*0230*/  LDG.E.CONSTANT R18, desc[UR8][R10.64+0x1000] ;  /* 0x001000080a127981 */ /* 0x000f22000c1e9900 */
[----:B------:R-:W-:Y:S01]  /*0240*/  BAR.SYNC.DEFER_BLOCKING 0x0 ;  /* 0x0000000000007b1d */ /* 0x000fe20000010000 */
[----:B------:R-:W-:-:S05]  /*0250*/  LEA R27, R4, R13, 0x8 ;  /* 0x0000000d041b7211 */ /* 0x000fca00078e40ff */
[----:B------:R-:W5:Y:S04]  /*0260*/  LDG.E.CONSTANT R19, desc[UR8][R10.64+0x3000] ;  /* 0x003000080a137981 */ /* 0x000f68000c1e9900 */
[----:B------:R-:W5:Y:S04]  /*0270*/  LDG.E.CONSTANT R28, desc[UR8][R10.64+0x4000] ;  /* 0x004000080a1c7981 */ /* 0x000f68000c1e9900 */
[----:B------:R-:W5:Y:S04]  /*0280*/  LDG.E.CONSTANT R29, desc[UR8][R10.64+0x5000] ;  /* 0x005000080a1d7981 */ /* 0x000f68000c1e9900 */
[----:B--2---:R0:W-:Y:S02]  /*0290*/  STS [R7], R8 ;  /* 0x0000000807007388 */ /* 0x0041e40000000800 */
[----:B0-----:R-:W0:Y:S02]  /*02a0*/  LDC.64 R8, c[0x0][0x388] ;  /* 0x0000e200ff087b82 */ /* 0x001e240000000a00 */
[----:B---3--:R-:W-:Y:S04]  /*02b0*/  STS [R7+0x400], R26 ;  /* 0x0004001a07007388 */ /* 0x008fe80000000800 */
[----:B----4-:R1:W-:Y:S04]  /*02c0*/  STS [R7+0x200], R18 ;  /* 0x0002001207007388 */ /* 0x0103e80000000800 */
[----:B-1----:R-:W2:Y:S01]  /*02d0*/  LDG.E.CONSTANT R18, desc[UR8][R10.64+0x6000] ;  /* 0x006000080a127981 */ /* 0x002ea2000c1e9900 */
[----:B0-----:R-:W-:-:S03]  /*02e0*/  IMAD.WIDE.U32 R26, R27, 0x4, R8 ;  /* 0x000000041b1a7825 */ /* 0x001fc600078e0008 */
[----:B------:R-:W3:Y:S04]  /*02f0*/  LDG.E.CONSTANT R10, desc[UR8][R10.64+0x7000] ;  /* 0x007000080a0a7981 */ /* 0x000ee8000c1e9900 */
[----:B------:R-:W4:Y:S04]  /*0300*/  LDG.E.CONSTANT R9, desc[UR8][R26.64] ;  /* 0x000000081a097981 */ /* 0x000f28000c1e9900 */
[----:B------:R-:W4:Y:S04]  /*0310*/  LDG.E.CONSTANT R27, desc[UR8][R26.64+0x200] ;  /* 0x000200081a1b7981 */ /* 0x000f28000c1e9900 */
[----:B-----5:R-:W-:Y:S04]  /*0320*/  STS [R7+0x600], R19 ;  /* 0x0006001307007388 */ /* 0x020fe80000000800 */
[----:B------:R-:W-:Y:S04]  /*0330*/  STS [R7+0x800], R28 ;  /* 0x0008001c07007388 */ /* 0x000fe80000000800 */
[----:B------:R-:W-:Y:S04]  /*0340*/  STS [R7+0xa00], R29 ;  /* 0x000a001d07007388 */ /* 0x000fe80000000800 */
[----:B--2---:R-:W-:Y:S04]  /*0350*/  STS [R7+0xc00], R18 ;  /* 0x000c001207007388 */ /* 0x004fe80000000800 */
[----:B---3--:R-:W-:Y:S04]  /*0360*/  STS [R7+0xe00], R10 ;  /* 0x000e000a07007388 */ /* 0x008fe80000000800 */
[----:B----4-:R-:W-:Y:S04]  /*0370*/  STS [R6], R9 ;  /* 0x0000000906007388 */ /* 0x010fe80000000800 */
[----:B------:R-:W-:Y:S01]  /*0380*/  STS [R6+0x200], R27 ;  /* 0x0002001b06007388 */ /* 0x000fe20000000800 */
[----:B------:R-:W-:Y:S06]  /*0390*/  BAR.SYNC.DEFER_BLOCKING 0x0 ;  /* 0x0000000000007b1d */ /* 0x000fec0000010000 */
[----:B------:R-:W-:Y:S04]  /*03a0*/  LDS.64 R18, [R12+UR5] ;  /* 0x000000050c127984 */ /* 0x000fe80008000a00 */
[----:B------:R-:W0:Y:S02]  /*03b0*/  LDS.128 R8, [R5] ;  /* 0x0000000005087984 */ /* 0x000e240000000c00 */
[C---:B0-----:R-:W-:Y:S01]  /*03c0*/  FFMA R21, R8.reuse, R18, R21 ;  /* 0x0000001208157223 */ /* 0x041fe20000000015 */
[----:B------:R-:W-:Y:S01]  /*03d0*/  FFMA R14, R8, R19, R14 ;  /* 0x00000013080e7223 */ /* 0x000fe2000000000e */
[CC--:B------:R-:W-:Y:S01]  /*03e0*/  FFMA R23, R18.reuse, R9.reuse, R23 ;  /* 0x0000000912177223 */ /* 0x0c0fe20000000017 */
[C---:B------:R-:W-:Y:S01]  /*03f0*/  FFMA R16, R19.reuse, R9, R16 ;  /* 0x0000000913107223 */ /* 0x040fe20000000010 */
[CC--:B------:R-:W-:Y:S01]  /*0400*/  FFMA R25, R18.reuse, R10.reuse, R25 ;  /* 0x0000000a12197223 */ /* 0x0c0fe20000000019 */
[C---:B------:R-:W-:Y:S01]  /*0410*/  FFMA R20, R19.reuse, R10, R20 ;  /* 0x0000000a13147223 */ /* 0x040fe20000000014 */
[-C--:B------:R-:W-:Y:S01]  /*0420*/  FFMA R22, R18, R11.reuse, R22 ;  /* 0x0000000b12167223 */ /* 0x080fe20000000016 */
[----:B------:R-:W-:-:S02]  /*0430*/  FFMA R24, R19, R11, R24 ;  /* 0x0000000b13187223 */ /* 0x000fc40000000018 */
[----:B------:R-:W-:Y:S04]  /*0440*/  LDS.64 R18, [R12+UR5+0x40] ;  /* 0x000040050c127984 */ /* 0x000fe80008000a00 */
[----:B------:R-:W0:Y:S02]  /*0450*/  LDS.128 R8, [R5+0x100] ;  /* 0x0001000005087984 */ /* 0x000e240000000c00 */
        /* <DEDUP_REMOVED lines=129> */
[----:B------:R-:W0:Y:S01]  /*0c70*/  LDS.128 R8, [R5+0xe00] ;  /* 0x000e000005087984 */ /* 0x000e220000000c00 */
[----:B------:R-:W-:-:S04]  /*0c80*/  IADD3 R4, PT, PT, R4, 0x1, RZ ;  /* 0x0000000104047810 */ /* 0x000fc80007ffe0ff */
[----:B------:R-:W-:Y:S01]  /*0c90*/  ISETP.NE.AND P0, PT, R4, 0x20, PT ;  /* 0x000000200400780c */ /* 0x000fe20003f05270 */
[C---:B0-----:R-:W-:Y:S01]  /*0ca0*/  FFMA R21, R8.reuse, R18, R21 ;  /* 0x0000001208157223 */ /* 0x041fe20000000015 */
[----:B------:R-:W-:Y:S01]  /*0cb0*/  FFMA R14, R8, R19, R14 ;  /* 0x00000013080e7223 */ /* 0x000fe2000000000e */
[CC--:B------:R-:W-:Y:S01]  /*0cc0*/  FFMA R23, R18.reuse, R9.reuse, R23 ;  /* 0x0000000912177223 */ /* 0x0c0fe20000000017 */
[C---:B------:R-:W-:Y:S01]  /*0cd0*/  FFMA R16, R19.reuse, R9, R16 ;  /* 0x0000000913107223 */ /* 0x040fe20000000010 */
[CC--:B------:R-:W-:Y:S01]  /*0ce0*/  FFMA R25, R18.reuse, R10.reuse, R25 ;  /* 0x0000000a12197223 */ /* 0x0c0fe20000000019 */
[C---:B------:R-:W-:Y:S01]  /*0cf0*/  FFMA R20, R19.reuse, R10, R20 ;  /* 0x0000000a13147223 */ /* 0x040fe20000000014 */
[-C--:B------:R-:W-:Y:S01]  /*0d00*/  FFMA R22, R18, R11.reuse, R22 ;  /* 0x0000000b12167223 */ /* 0x080fe20000000016 */
[----:B------:R-:W-:Y:S02]  /*0d10*/  FFMA R24, R19, R11, R24 ;  /* 0x0000000b13187223 */ /* 0x000fe40000000018 */
        /* <DEDUP_REMOVED lines=9> */
[----:B------:R-:W-:Y:S01]  /*0db0*/  FFMA R24, R19, R11, R24 ;  /* 0x0000000b13187223 */ /* 0x000fe20000000018 */
[----:B------:R-:W-:Y:S06]  /*0dc0*/  @P0 BRA `(.L_x_1) ;  /* 0xfffffff400040947 */ /* 0x000fec000383ffff */
[----:B------:R-:W0:Y:S01]  /*0dd0*/  LDC.64 R4, c[0x0][0x390] ;  /* 0x0000e400ff047b82 */ /* 0x000e220000000a00 */
[----:B------:R-:W-:-:S04]  /*0de0*/  LEA R2, R2, R15, 0xa ;  /* 0x0000000f02027211 */ /* 0x000fc800078e50ff */
[----:B------:R-:W-:-:S04]  /*0df0*/  LEA R3, R3, R2, 0x6 ;  /* 0x0000000203037211 */ /* 0x000fc800078e30ff */
[----:B------:R-:W-:-:S05]  /*0e00*/  LEA R3, R0, R3, 0x1 ;  /* 0x0000000300037211 */ /* 0x000fca00078e08ff */
[----:B0-----:R-:W-:-:S05]  /*0e10*/  IMAD.WIDE.U32 R4, R3, 0x4, R4 ;  /* 0x0000000403047825 */ /* 0x001fca00078e0004 */
        /* <DEDUP_REMOVED lines=9> */
.L_x_2:
        /* <DEDUP_REMOVED lines=13> */
.L_x_4:


//--------------------- .nv.shared.reserved.0     --------------------------
	.section	.nv.shared.reserved.0,"aw",@nobits
	.weak		__nv_reservedSMEM_offset_0_alias
	.size		__nv_reservedSMEM_offset_0_alias, 0, 64
	.other		__nv_reservedSMEM_offset_0_alias,@"STO_CUDA_RESERVED_SHARED STV_DEFAULT"
__nv_reservedSMEM_offset_0_alias:
	.zero		0
	.zero		64


//--------------------- .nv.shared.fused_nn_contrib_conv2d_winograd_without_weight_transform_add_kernel1 --------------------------
	.section	.nv.shared.fused_nn_contrib_conv2d_winograd_without_weight_transform_add_kernel1,"aw",@nobits
	.sectionflags	@""
	.align	4
.nv.shared.fused_nn_contrib_conv2d_winograd_without_weight_transform_add_kernel1:
	.zero		6144


//--------------------- .nv.constant0.fused_nn_contrib_conv2d_winograd_without_weight_transform_add_kernel0 --------------------------
	.section	.nv.constant0.fused_nn_contrib_conv2d_winograd_without_weight_transform_add_kernel0,"a",@progbits
	.sectionflags	@""
	.align	4
.nv.constant0.fused_nn_contrib_conv2d_winograd_without_weight_transform_add_kernel0:
	.zero		920


//--------------------- .nv.constant0.fused_nn_contrib_conv2d_winograd_without_weight_transform_add_kernel1 --------------------------
	.section	.nv.constant0.fused_nn_contrib_conv2d_winograd_without_weight_transform_add_kernel1,"a",@progbits
	.sectionflags	@""
	.align	4
.nv.constant0.fused_nn_contrib_conv2d_winograd_without_weight_transform_add_kernel1:
	.zero		928


//--------------------- SYMBOLS --------------------------

	.type		.nv.reservedSmem.offset0,@object
	.size		.nv.reservedSmem.offset0,0x4
	.type		.nv.reservedSmem.cap,@object
	.size		.nv.reservedSmem.cap,0x4
